	.headerflags	@"EF_CUDA_TEXMODE_UNIFIED EF_CUDA_64BIT_ADDRESS EF_CUDA_ACCELERATORS EF_CUDA_SM90 EF_CUDA_VIRTUAL_SM(EF_CUDA_SM90)"
	.elftype	@"ET_EXEC"


//--------------------- .nv.info                  --------------------------
	.section	.nv.info,"",@"SHT_CUDA_INFO"
	.align	4


	//----- nvinfo : EIATTR_REGCOUNT
	.align		4
        /*0000*/ 	.byte	0x04, 0x2f
        /*0002*/ 	.short	(.L_3 - .L_2)
	.align		4
.L_2:
        /*0004*/ 	.word	index@(triton_poi_fused__native_batch_norm_legit_no_training_max_pool2d_with_indices_relu_1)
        /*0008*/ 	.word	0x0000001e


	//----- nvinfo : EIATTR_MIN_STACK_SIZE
	.align		4
.L_3:
        /*000c*/ 	.byte	0x04, 0x12
        /*000e*/ 	.short	(.L_5 - .L_4)
	.align		4
.L_4:
        /*0010*/ 	.word	index@(triton_poi_fused__native_batch_norm_legit_no_training_max_pool2d_with_indices_relu_1)
        /*0014*/ 	.word	0x00000000


	//----- nvinfo : EIATTR_FRAME_SIZE
	.align		4
.L_5:
        /*0018*/ 	.byte	0x04, 0x11
        /*001a*/ 	.short	(.L_7 - .L_6)
	.align		4
.L_6:
        /*001c*/ 	.word	index@(triton_poi_fused__native_batch_norm_legit_no_training_max_pool2d_with_indices_relu_1)
        /*0020*/ 	.word	0x00000000


	//----- nvinfo : EIATTR_MIN_STACK_SIZE
	.align		4
.L_7:
        /*0024*/ 	.byte	0x04, 0x12
        /*0026*/ 	.short	(.L_9 - .L_8)
	.align		4
.L_8:
        /*0028*/ 	.word	index@(triton_poi_fused__native_batch_norm_legit_no_training_max_pool2d_with_indices_relu_1)
        /*002c*/ 	.word	0x00000000
.L_9:


//--------------------- .nv.info.triton_poi_fused__native_batch_norm_legit_no_training_max_pool2d_with_indices_relu_1 --------------------------
	.section	.nv.info.triton_poi_fused__native_batch_norm_legit_no_training_max_pool2d_with_indices_relu_1,"",@"SHT_CUDA_INFO"
	.sectionflags	@""
	.align	4


	//----- nvinfo : EIATTR_CUDA_API_VERSION
	.align		4
        /*0000*/ 	.byte	0x04, 0x37
        /*0002*/ 	.short	(.L_11 - .L_10)
.L_10:
        /*0004*/ 	.word	0x0000007c


	//----- nvinfo : EIATTR_KPARAM_INFO
	.align		4
.L_11:
        /*0008*/ 	.byte	0x04, 0x17
        /*000a*/ 	.short	(.L_13 - .L_12)
.L_12:
        /*000c*/ 	.word	0x00000000
        /*0010*/ 	.short	0x000d
        /*0012*/ 	.short	0x0068
        /*0014*/ 	.byte	0x00, 0xf0, 0x11, 0x00


	//----- nvinfo : EIATTR_KPARAM_INFO
	.align		4
.L_13:
        /*0018*/ 	.byte	0x04, 0x17
        /*001a*/ 	.short	(.L_15 - .L_14)
.L_14:
        /*001c*/ 	.word	0x00000000
        /*0020*/ 	.short	0x000c
        /*0022*/ 	.short	0x0060
        /*0024*/ 	.byte	0x00, 0xf4, 0x21, 0x00


	//----- nvinfo : EIATTR_KPARAM_INFO
	.align		4
.L_15:
        /*0028*/ 	.byte	0x04, 0x17
        /*002a*/ 	.short	(.L_17 - .L_16)
.L_16:
        /*002c*/ 	.word	0x00000000
        /*0030*/ 	.short	0x000b
        /*0032*/ 	.short	0x0058
        /*0034*/ 	.byte	0x00, 0xf4, 0x21, 0x00


	//----- nvinfo : EIATTR_KPARAM_INFO
	.align		4
.L_17:
        /*0038*/ 	.byte	0x04, 0x17
        /*003a*/ 	.short	(.L_19 - .L_18)
.L_18:
        /*003c*/ 	.word	0x00000000
        /*0040*/ 	.short	0x000a
        /*0042*/ 	.short	0x0050
        /*0044*/ 	.byte	0x00, 0xf4, 0x21, 0x00


	//----- nvinfo : EIATTR_KPARAM_INFO
	.align		4
.L_19:
        /*0048*/ 	.byte	0x04, 0x17
        /*004a*/ 	.short	(.L_21 - .L_20)
.L_20:
        /*004c*/ 	.word	0x00000000
        /*0050*/ 	.short	0x0009
        /*0052*/ 	.short	0x0048
        /*0054*/ 	.byte	0x00, 0xf4, 0x21, 0x00


	//----- nvinfo : EIATTR_KPARAM_INFO
	.align		4
.L_21:
        /*0058*/ 	.byte	0x04, 0x17
        /*005a*/ 	.short	(.L_23 - .L_22)
.L_22:
        /*005c*/ 	.word	0x00000000
        /*0060*/ 	.short	0x0008
        /*0062*/ 	.short	0x0040
        /*0064*/ 	.byte	0x00, 0xf4, 0x21, 0x00


	//----- nvinfo : EIATTR_KPARAM_INFO
	.align		4
.L_23:
        /*0068*/ 	.byte	0x04, 0x17
        /*006a*/ 	.short	(.L_25 - .L_24)
.L_24:
        /*006c*/ 	.word	0x00000000
        /*0070*/ 	.short	0x0007
        /*0072*/ 	.short	0x0038
        /*0074*/ 	.byte	0x00, 0xf4, 0x21, 0x00


	//----- nvinfo : EIATTR_KPARAM_INFO
	.align		4
.L_25:
        /*0078*/ 	.byte	0x04, 0x17
        /*007a*/ 	.short	(.L_27 - .L_26)
.L_26:
        /*007c*/ 	.word	0x00000000
        /*0080*/ 	.short	0x0006
        /*0082*/ 	.short	0x0030
        /*0084*/ 	.byte	0x00, 0xf4, 0x21, 0x00


	//----- nvinfo : EIATTR_KPARAM_INFO
	.align		4
.L_27:
        /*0088*/ 	.byte	0x04, 0x17
        /*008a*/ 	.short	(.L_29 - .L_28)
.L_28:
        /*008c*/ 	.word	0x00000000
        /*0090*/ 	.short	0x0005
        /*0092*/ 	.short	0x0028
        /*0094*/ 	.byte	0x00, 0xf4, 0x21, 0x00


	//----- nvinfo : EIATTR_KPARAM_INFO
	.align		4
.L_29:
        /*0098*/ 	.byte	0x04, 0x17
        /*009a*/ 	.short	(.L_31 - .L_30)
.L_30:
        /*009c*/ 	.word	0x00000000
        /*00a0*/ 	.short	0x0004
        /*00a2*/ 	.short	0x0020
        /*00a4*/ 	.byte	0x00, 0xf4, 0x21, 0x00


	//----- nvinfo : EIATTR_KPARAM_INFO
	.align		4
.L_31:
        /*00a8*/ 	.byte	0x04, 0x17
        /*00aa*/ 	.short	(.L_33 - .L_32)
.L_32:
        /*00ac*/ 	.word	0x00000000
        /*00b0*/ 	.short	0x0003
        /*00b2*/ 	.short	0x0018
        /*00b4*/ 	.byte	0x00, 0xf4, 0x21, 0x00


	//----- nvinfo : EIATTR_KPARAM_INFO
	.align		4
.L_33:
        /*00b8*/ 	.byte	0x04, 0x17
        /*00ba*/ 	.short	(.L_35 - .L_34)
.L_34:
        /*00bc*/ 	.word	0x00000000
        /*00c0*/ 	.short	0x0002
        /*00c2*/ 	.short	0x0010
        /*00c4*/ 	.byte	0x00, 0xf4, 0x21, 0x00


	//----- nvinfo : EIATTR_KPARAM_INFO
	.align		4
.L_35:
        /*00c8*/ 	.byte	0x04, 0x17
        /*00ca*/ 	.short	(.L_37 - .L_36)
.L_36:
        /*00cc*/ 	.word	0x00000000
        /*00d0*/ 	.short	0x0001
        /*00d2*/ 	.short	0x0008
        /*00d4*/ 	.byte	0x00, 0xf4, 0x21, 0x00


	//----- nvinfo : EIATTR_KPARAM_INFO
	.align		4
.L_37:
        /*00d8*/ 	.byte	0x04, 0x17
        /*00da*/ 	.short	(.L_39 - .L_38)
.L_38:
        /*00dc*/ 	.word	0x00000000
        /*00e0*/ 	.short	0x0000
        /*00e2*/ 	.short	0x0000
        /*00e4*/ 	.byte	0x00, 0xf4, 0x21, 0x00


	//----- nvinfo : EIATTR_SPARSE_MMA_MASK
	.align		4
.L_39:
        /*00e8*/ 	.byte	0x03, 0x50
        /*00ea*/ 	.short	0x0000


	//----- nvinfo : EIATTR_MAXREG_COUNT
	.align		4
        /*00ec*/ 	.byte	0x03, 0x1b
        /*00ee*/ 	.short	0x00ff


	//----- nvinfo : EIATTR_EXIT_INSTR_OFFSETS
	.align		4
        /*00f0*/ 	.byte	0x04, 0x1c
        /*00f2*/ 	.short	(.L_41 - .L_40)


	//   ....[0]....
.L_40:
        /*00f4*/ 	.word	0x00001240


	//----- nvinfo : EIATTR_REQNTID
	.align		4
.L_41:
        /*00f8*/ 	.byte	0x04, 0x10
        /*00fa*/ 	.short	(.L_43 - .L_42)
.L_42:
        /*00fc*/ 	.word	0x00000080
        /*0100*/ 	.word	0x00000001
        /*0104*/ 	.word	0x00000001


	//----- nvinfo : EIATTR_CBANK_PARAM_SIZE
	.align		4
.L_43:
        /*0108*/ 	.byte	0x03, 0x19
        /*010a*/ 	.short	0x006c


	//----- nvinfo : EIATTR_PARAM_CBANK
	.align		4
        /*010c*/ 	.byte	0x04, 0x0a
        /*010e*/ 	.short	(.L_45 - .L_44)
	.align		4
.L_44:
        /*0110*/ 	.word	index@(.nv.constant0.triton_poi_fused__native_batch_norm_legit_no_training_max_pool2d_with_indices_relu_1)
        /*0114*/ 	.short	0x0210
        /*0116*/ 	.short	0x006c


	//----- nvinfo : EIATTR_SW_WAR
	.align		4
.L_45:
        /*0118*/ 	.byte	0x04, 0x36
        /*011a*/ 	.short	(.L_47 - .L_46)
.L_46:
        /*011c*/ 	.word	0x00000008
.L_47:


//--------------------- .nv.callgraph             --------------------------
	.section	.nv.callgraph,"",@"SHT_CUDA_CALLGRAPH"
	.align	4
	.sectionentsize	8
	.align		4
        /*0000*/ 	.word	0x00000000
	.align		4
        /*0004*/ 	.word	0xffffffff
	.align		4
        /*0008*/ 	.word	0x00000000
	.align		4
        /*000c*/ 	.word	0xfffffffe
	.align		4
        /*0010*/ 	.word	0x00000000
	.align		4
        /*0014*/ 	.word	0xfffffffd
	.align		4
        /*0018*/ 	.word	0x00000000
	.align		4
        /*001c*/ 	.word	0xfffffffc


//--------------------- .nv.constant4             --------------------------
	.section	.nv.constant4,"a",@progbits
	.align	8
	.align		8
.nv.constant4:
        /*0000*/ 	.dword	_$_str
	.align		8
        /*0008*/ 	.dword	_$_str_$_2


//--------------------- .text.triton_poi_fused__native_batch_norm_legit_no_training_max_pool2d_with_indices_relu_1 --------------------------
	.section	.text.triton_poi_fused__native_batch_norm_legit_no_training_max_pool2d_with_indices_relu_1,"ax",@progbits
	.align	128
        .global         triton_poi_fused__native_batch_norm_legit_no_training_max_pool2d_with_indices_relu_1
        .type           triton_poi_fused__native_batch_norm_legit_no_training_max_pool2d_with_indices_relu_1,@function
        .size           triton_poi_fused__native_batch_norm_legit_no_training_max_pool2d_with_indices_relu_1,(.L_x_1 - triton_poi_fused__native_batch_norm_legit_no_training_max_pool2d_with_indices_relu_1)
        .other          triton_poi_fused__native_batch_norm_legit_no_training_max_pool2d_with_indices_relu_1,@"STO_CUDA_ENTRY STV_DEFAULT"
triton_poi_fused__native_batch_norm_legit_no_training_max_pool2d_with_indices_relu_1:
.text.triton_poi_fused__native_batch_norm_legit_no_training_max_pool2d_with_indices_relu_1:
[----:B------:R-:W-:Y:S01]  /*0000*/  LDC R1, c[0x0][0x28] ;  /* 0x00000a00ff017b82 */ /* 0x000fe20000000800 */
[----:B------:R-:W1:Y:S07]  /*0010*/  S2R R0, SR_TID.X ;  /* 0x0000000000007919 */ /* 0x000e6e0000002100 */
[----:B------:R-:W2:Y:S01]  /*0020*/  LDC.64 R4, c[0x0][0x210] ;  /* 0x00008400ff047b82 */ /* 0x000ea20000000a00 */
[----:B------:R-:W-:Y:S01]  /*0030*/  IMAD.MOV.U32 R14, RZ, RZ, RZ ;  /* 0x000000ffff0e7224 */ /* 0x000fe200078e00ff */
[----:B------:R-:W-:Y:S01]  /*0040*/  ULDC.64 UR4, c[0x0][0x208] ;  /* 0x0000820000047ab9 */ /* 0x000fe20000000a00 */
[----:B------:R-:W3:Y:S01]  /*0050*/  S2R R3, SR_CTAID.X ;  /* 0x0000000000037919 */ /* 0x000ee20000002500 */
[----:B------:R-:W-:-:S02]  /*0060*/  IMAD.MOV.U32 R20, RZ, RZ, RZ ;  /* 0x000000ffff147224 */ /* 0x000fc400078e00ff */
[----:B------:R-:W-:Y:S02]  /*0070*/  IMAD.MOV.U32 R17, RZ, RZ, RZ ;  /* 0x000000ffff117224 */ /* 0x000fe400078e00ff */
[----:B------:R-:W-:Y:S01]  /*0080*/  IMAD.MOV.U32 R18, RZ, RZ, RZ ;  /* 0x000000ffff127224 */ /* 0x000fe200078e00ff */
[----:B------:R-:W-:Y:S01]  /*0090*/  CS2R R26, SRZ ;  /* 0x00000000001a7805 */ /* 0x000fe2000001ff00 */
[----:B------:R-:W-:Y:S01]  /*00a0*/  ULDC.64 UR6, c[0x0][0x260] ;  /* 0x0000980000067ab9 */ /* 0x000fe20000000a00 */
[----:B-1----:R-:W-:Y:S01]  /*00b0*/  IMAD.SHL.U32 R0, R0, 0x2, RZ ;  /* 0x0000000200007824 */ /* 0x002fe200078e00ff */
[----:B---3--:R-:W-:-:S04]  /*00c0*/  SHF.R.S32.HI R13, RZ, 0x17, R3 ;  /* 0x00000017ff0d7819 */ /* 0x008fc80000011403 */
[----:B------:R-:W-:Y:S02]  /*00d0*/  LOP3.LUT R0, R0, 0xfe, RZ, 0xc0, !PT ;  /* 0x000000fe00007812 */ /* 0x000fe400078ec0ff */
[----:B------:R-:W-:-:S03]  /*00e0*/  SGXT R13, R13, 0x1 ;  /* 0x000000010d0d781a */ /* 0x000fc60000000200 */
[----:B------:R-:W-:-:S04]  /*00f0*/  IMAD R16, R3, 0x100, R0 ;  /* 0x0000010003107824 */ /* 0x000fc800078e0200 */
[----:B------:R-:W-:Y:S01]  /*0100*/  VIADD R12, R16, 0x1 ;  /* 0x00000001100c7836 */ /* 0x000fe20000000000 */
[----:B------:R-:W-:-:S04]  /*0110*/  SHF.R.S32.HI R3, RZ, 0x1f, R16 ;  /* 0x0000001fff037819 */ /* 0x000fc80000011410 */
[----:B------:R-:W-:Y:S02]  /*0120*/  LEA.HI R3, R3, R16, RZ, 0x4 ;  /* 0x0000001003037211 */ /* 0x000fe400078f20ff */
[----:B------:R-:W-:Y:S02]  /*0130*/  LEA.HI R2, R13, R12, RZ, 0x4 ;  /* 0x0000000c0d027211 */ /* 0x000fe400078f20ff */
[----:B------:R-:W-:Y:S02]  /*0140*/  SHF.R.S32.HI R21, RZ, 0x4, R3 ;  /* 0x00000004ff157819 */ /* 0x000fe40000011403 */
[----:B------:R-:W-:Y:S02]  /*0150*/  LOP3.LUT R7, R2, 0xfffffff0, RZ, 0xc0, !PT ;  /* 0xfffffff002077812 */ /* 0x000fe400078ec0ff */
[C---:B------:R-:W-:Y:S01]  /*0160*/  LEA.HI R0, R21.reuse, R21, RZ, 0x4 ;  /* 0x0000001515007211 */ /* 0x040fe200078f20ff */
[----:B------:R-:W-:Y:S01]  /*0170*/  IMAD.SHL.U32 R15, R21, 0x40, RZ ;  /* 0x00000040150f7824 */ /* 0x000fe200078e00ff */
[----:B------:R-:W-:Y:S01]  /*0180*/  LOP3.LUT R3, R3, 0xfffffff0, RZ, 0xc0, !PT ;  /* 0xfffffff003037812 */ /* 0x000fe200078ec0ff */
[----:B------:R-:W-:Y:S01]  /*0190*/  IMAD.IADD R12, R12, 0x1, -R7 ;  /* 0x000000010c0c7824 */ /* 0x000fe200078e0a07 */
[----:B------:R-:W-:-:S03]  /*01a0*/  LOP3.LUT R2, R0, 0xfffffff0, RZ, 0xc0, !PT ;  /* 0xfffffff000027812 */ /* 0x000fc600078ec0ff */
[----:B------:R-:W-:Y:S02]  /*01b0*/  IMAD.IADD R0, R16, 0x1, -R3 ;  /* 0x0000000110007824 */ /* 0x000fe400078e0a03 */
[----:B------:R-:W-:Y:S02]  /*01c0*/  IMAD.IADD R21, R21, 0x1, -R2 ;  /* 0x0000000115157824 */ /* 0x000fe400078e0a02 */
[--C-:B------:R-:W-:Y:S02]  /*01d0*/  IMAD R19, R0, 0x2, R15.reuse ;  /* 0x0000000200137824 */ /* 0x100fe400078e020f */
[----:B------:R-:W-:Y:S01]  /*01e0*/  IMAD R15, R12, 0x2, R15 ;  /* 0x000000020c0f7824 */ /* 0x000fe200078e020f */
[----:B------:R-:W-:Y:S01]  /*01f0*/  ISETP.GT.AND P0, PT, R21, RZ, PT ;  /* 0x000000ff1500720c */ /* 0x000fe20003f04270 */
[----:B------:R-:W-:Y:S02]  /*0200*/  VIADD R3, R19, 0xffffffdf ;  /* 0xffffffdf13037836 */ /* 0x000fe40000000000 */
[C---:B------:R-:W-:Y:S01]  /*0210*/  VIADD R9, R15.reuse, 0xffffffdf ;  /* 0xffffffdf0f097836 */ /* 0x040fe20000000000 */
[C---:B------:R-:W-:Y:S01]  /*0220*/  ISETP.GT.AND P4, PT, R0.reuse, RZ, P0 ;  /* 0x000000ff0000720c */ /* 0x040fe20000784270 */
[----:B------:R-:W-:Y:S01]  /*0230*/  VIADD R11, R15, 0xffffffe0 ;  /* 0xffffffe00f0b7836 */ /* 0x000fe20000000000 */
[----:B------:R-:W-:Y:S01]  /*0240*/  ISETP.GT.AND P1, PT, R0, -0x1, P0 ;  /* 0xffffffff0000780c */ /* 0x000fe20000724270 */
[----:B------:R-:W-:Y:S01]  /*0250*/  VIADD R7, R19, 0xffffffe0 ;  /* 0xffffffe013077836 */ /* 0x000fe20000000000 */
[C---:B------:R-:W-:Y:S01]  /*0260*/  ISETP.GT.AND P5, PT, R12.reuse, RZ, P0 ;  /* 0x000000ff0c00720c */ /* 0x040fe200007a4270 */
[----:B--2---:R-:W-:Y:S01]  /*0270*/  IMAD.WIDE R8, R9, 0x4, R4 ;  /* 0x0000000409087825 */ /* 0x004fe200078e0204 */
[----:B------:R-:W-:-:S03]  /*0280*/  ISETP.GT.AND P0, PT, R12, -0x1, P0 ;  /* 0xffffffff0c00780c */ /* 0x000fc60000704270 */
[----:B------:R-:W-:-:S04]  /*0290*/  IMAD.WIDE R10, R11, 0x4, R4 ;  /* 0x000000040b0a7825 */ /* 0x000fc800078e0204 */
[----:B------:R-:W-:-:S04]  /*02a0*/  IMAD.WIDE R2, R3, 0x4, R4 ;  /* 0x0000000403027825 */ /* 0x000fc800078e0204 */
[--C-:B------:R-:W-:Y:S01]  /*02b0*/  IMAD.WIDE R6, R7, 0x4, R4.reuse ;  /* 0x0000000407067825 */ /* 0x100fe200078e0204 */
[----:B------:R-:W2:Y:S03]  /*02c0*/  @P5 LDG.E.EL R14, desc[UR4][R8.64] ;  /* 0x00000004080e5981 */ /* 0x000ea6000c2e1900 */
[----:B------:R-:W-:Y:S01]  /*02d0*/  VIADD R23, R15, 0xffffffe1 ;  /* 0xffffffe10f177836 */ /* 0x000fe20000000000 */
[----:B------:R-:W3:Y:S01]  /*02e0*/  @P0 LDG.E.EL R20, desc[UR4][R10.64] ;  /* 0x000000040a140981 */ /* 0x000ee2000c2e1900 */
[----:B------:R-:W-:Y:S02]  /*02f0*/  VIADD R25, R19, 0xffffffe1 ;  /* 0xffffffe113197836 */ /* 0x000fe40000000000 */
[----:B------:R-:W-:Y:S01]  /*0300*/  IMAD.WIDE R22, R23, 0x4, R4 ;  /* 0x0000000417167825 */ /* 0x000fe200078e0204 */
[----:B------:R-:W4:Y:S01]  /*0310*/  @P4 LDG.E.EL R17, desc[UR4][R2.64] ;  /* 0x0000000402114981 */ /* 0x000f22000c2e1900 */
[----:B------:R-:W-:-:S03]  /*0320*/  ISETP.GT.AND P3, PT, R21, -0x1, PT ;  /* 0xffffffff1500780c */ /* 0x000fc60003f64270 */
[----:B------:R1:W5:Y:S01]  /*0330*/  @P1 LDG.E.EL R18, desc[UR4][R6.64] ;  /* 0x0000000406121981 */ /* 0x000362000c2e1900 */
[----:B------:R-:W-:Y:S01]  /*0340*/  IMAD.WIDE R24, R25, 0x4, R4 ;  /* 0x0000000419187825 */ /* 0x000fe200078e0204 */
[----:B------:R-:W-:Y:S02]  /*0350*/  ISETP.GT.AND P2, PT, R0, RZ, P3 ;  /* 0x000000ff0000720c */ /* 0x000fe40001f44270 */
[----:B------:R1:W5:Y:S04]  /*0360*/  @P0 LDG.E.EL R26, desc[UR4][R22.64] ;  /* 0x00000004161a0981 */ /* 0x000368000c2e1900 */
[----:B------:R-:W5:Y:S01]  /*0370*/  @P1 LDG.E.EL R27, desc[UR4][R24.64] ;  /* 0x00000004181b1981 */ /* 0x000f62000c2e1900 */
[----:B01----:R-:W-:Y:S01]  /*0380*/  VIADD R7, R19, 0xffffffff ;  /* 0xffffffff13077836 */ /* 0x003fe20000000000 */
[----:B------:R-:W-:-:S03]  /*0390*/  CS2R R10, SRZ ;  /* 0x00000000000a7805 */ /* 0x000fc6000001ff00 */
[----:B------:R-:W-:Y:S01]  /*03a0*/  IMAD.WIDE R6, R7, 0x4, R4 ;  /* 0x0000000407067825 */ /* 0x000fe200078e0204 */
[----:B------:R-:W-:-:S04]  /*03b0*/  ISETP.GT.AND P3, PT, R12, RZ, P3 ;  /* 0x000000ff0c00720c */ /* 0x000fc80001f64270 */
[----:B------:R0:W5:Y:S01]  /*03c0*/  @P2 LDG.E.EL R11, desc[UR4][R6.64] ;  /* 0x00000004060b2981 */ /* 0x000162000c2e1900 */
[----:B------:R-:W-:Y:S02]  /*03d0*/  VIADD R9, R19, 0x1f ;  /* 0x0000001f13097836 */ /* 0x000fe40000000000 */
[----:B------:R-:W-:Y:S02]  /*03e0*/  IMAD.MOV.U32 R22, RZ, RZ, RZ ;  /* 0x000000ffff167224 */ /* 0x000fe400078e00ff */
[----:B------:R-:W-:-:S04]  /*03f0*/  IMAD.WIDE R8, R9, 0x4, R4 ;  /* 0x0000000409087825 */ /* 0x000fc800078e0204 */
[--C-:B------:R-:W-:Y:S01]  /*0400*/  IMAD.WIDE R2, R15, 0x4, R4.reuse ;  /* 0x000000040f027825 */ /* 0x100fe200078e0204 */
[----:B------:R-:W5:Y:S04]  /*0410*/  @P2 LDG.E.EL R10, desc[UR4][R8.64] ;  /* 0x00000004080a2981 */ /* 0x000f68000c2e1900 */
[----:B------:R-:W5:Y:S01]  /*0420*/  @P3 LDG.E.EL R22, desc[UR4][R2.64+-0x4] ;  /* 0xfffffc0402163981 */ /* 0x000f62000c2e1900 */
[----:B------:R-:W-:Y:S01]  /*0430*/  LOP3.LUT R0, R21, R0, RZ, 0xfc, !PT ;  /* 0x0000000015007212 */ /* 0x000fe200078efcff */
[----:B0-----:R-:W-:Y:S01]  /*0440*/  IMAD.WIDE R6, R19, 0x4, R4 ;  /* 0x0000000413067825 */ /* 0x001fe200078e0204 */
[----:B--2---:R-:W-:Y:S02]  /*0450*/  SEL R25, R14, 0xff800000, P5 ;  /* 0xff8000000e197807 */ /* 0x004fe40002800000 */
[----:B---3--:R-:W-:-:S02]  /*0460*/  SEL R20, R20, 0xff800000, P0 ;  /* 0xff80000014147807 */ /* 0x008fc40000000000 */
[----:B----4-:R-:W-:Y:S02]  /*0470*/  SEL R23, R17, 0xff800000, P4 ;  /* 0xff80000011177807 */ /* 0x010fe40002000000 */
[----:B------:R-:W-:Y:S02]  /*0480*/  FSETP.GT.AND P4, PT, R20, R25, PT ;  /* 0x000000191400720b */ /* 0x000fe40003f84000 */
[----:B-----5:R-:W-:-:S04]  /*0490*/  SEL R18, R18, 0xff800000, P1 ;  /* 0xff80000012127807 */ /* 0x020fc80000800000 */
[----:B------:R-:W-:Y:S02]  /*04a0*/  FSETP.GT.AND P6, PT, R18, R23, PT ;  /* 0x000000171200720b */ /* 0x000fe40003fc4000 */
[----:B------:R-:W-:Y:S02]  /*04b0*/  SEL R26, R26, 0xff800000, P0 ;  /* 0xff8000001a1a7807 */ /* 0x000fe40000000000 */
[----:B------:R-:W-:Y:S02]  /*04c0*/  SEL R27, R27, 0xff800000, P1 ;  /* 0xff8000001b1b7807 */ /* 0x000fe40000800000 */
[----:B------:R-:W-:Y:S02]  /*04d0*/  FSETP.NAN.AND P0, PT, R26, R26, PT ;  /* 0x0000001a1a00720b */ /* 0x000fe40003f08000 */
[----:B------:R-:W-:Y:S02]  /*04e0*/  FSETP.NAN.AND P1, PT, R20, R20, PT ;  /* 0x000000141400720b */ /* 0x000fe40003f28000 */
[----:B------:R-:W-:-:S02]  /*04f0*/  FSETP.NAN.AND P5, PT, R18, R18, PT ;  /* 0x000000121200720b */ /* 0x000fc40003fa8000 */
[----:B------:R-:W-:Y:S02]  /*0500*/  @!P4 SEL R20, R20, R25, P1 ;  /* 0x000000191414c207 */ /* 0x000fe40000800000 */
[----:B------:R-:W-:Y:S02]  /*0510*/  FSETP.NAN.AND P1, PT, R27, R27, PT ;  /* 0x0000001b1b00720b */ /* 0x000fe40003f28000 */
[----:B------:R-:W-:Y:S02]  /*0520*/  P2R R17, PR, RZ, 0x40 ;  /* 0x00000040ff117803 */ /* 0x000fe40000000000 */
[----:B------:R-:W-:Y:S02]  /*0530*/  @!P6 SEL R18, R18, R23, P5 ;  /* 0x000000171212e207 */ /* 0x000fe40002800000 */
[----:B------:R-:W-:Y:S02]  /*0540*/  FSETP.GEU.AND P6, PT, R20, R26, PT ;  /* 0x0000001a1400720b */ /* 0x000fe40003fce000 */
[----:B------:R-:W-:-:S02]  /*0550*/  SEL R11, R11, 0xff800000, P2 ;  /* 0xff8000000b0b7807 */ /* 0x000fc40001000000 */
[----:B------:R-:W-:Y:S02]  /*0560*/  @!P0 SEL R26, R26, R20, !P6 ;  /* 0x000000141a1a8207 */ /* 0x000fe40007000000 */
[----:B------:R-:W-:Y:S02]  /*0570*/  FSETP.NAN.AND P0, PT, R11, R11, PT ;  /* 0x0000000b0b00720b */ /* 0x000fe40003f08000 */
[----:B------:R-:W-:-:S04]  /*0580*/  FSETP.GEU.AND P5, PT, R18, R27, PT ;  /* 0x0000001b1200720b */ /* 0x000fc80003fae000 */
[----:B------:R-:W-:Y:S02]  /*0590*/  @!P1 SEL R27, R27, R18, !P5 ;  /* 0x000000121b1b9207 */ /* 0x000fe40006800000 */
[----:B------:R-:W-:Y:S02]  /*05a0*/  SEL R8, R10, 0xff800000, P2 ;  /* 0xff8000000a087807 */ /* 0x000fe40001000000 */
[----:B------:R-:W-:Y:S02]  /*05b0*/  FSETP.GEU.AND P2, PT, R27, R11, PT ;  /* 0x0000000b1b00720b */ /* 0x000fe40003f4e000 */
[----:B------:R-:W-:Y:S02]  /*05c0*/  SEL R9, R22, 0xff800000, P3 ;  /* 0xff80000016097807 */ /* 0x000fe40001800000 */
[----:B------:R-:W-:Y:S02]  /*05d0*/  @!P0 SEL R11, R11, R27, !P2 ;  /* 0x0000001b0b0b8207 */ /* 0x000fe40005000000 */
[----:B------:R-:W-:-:S02]  /*05e0*/  FSETP.NAN.AND P0, PT, R9, R9, PT ;  /* 0x000000090900720b */ /* 0x000fc40003f08000 */
[----:B------:R-:W-:-:S04]  /*05f0*/  FSETP.GEU.AND P1, PT, R26, R9, PT ;  /* 0x000000091a00720b */ /* 0x000fc80003f2e000 */
[----:B------:R-:W-:-:S07]  /*0600*/  P2R R18, PR, RZ, 0x2 ;  /* 0x00000002ff127803 */ /* 0x000fce0000000000 */
[----:B------:R-:W-:Y:S02]  /*0610*/  @!P0 SEL R9, R9, R26, !P1 ;  /* 0x0000001a09098207 */ /* 0x000fe40004800000 */
[----:B------:R-:W-:Y:S01]  /*0620*/  ISETP.GT.AND P1, PT, R0, -0x1, PT ;  /* 0xffffffff0000780c */ /* 0x000fe20003f24270 */
[----:B------:R-:W-:-:S12]  /*0630*/  IMAD.MOV.U32 R14, RZ, RZ, RZ ;  /* 0x000000ffff0e7224 */ /* 0x000fd800078e00ff */
[----:B------:R-:W2:Y:S01]  /*0640*/  @P1 LDG.E.EL R14, desc[UR4][R6.64] ;  /* 0x00000004060e1981 */ /* 0x000ea2000c2e1900 */
[----:B------:R-:W-:Y:S02]  /*0650*/  P2R R10, PR, RZ, 0x4 ;  /* 0x00000004ff0a7803 */ /* 0x000fe40000000000 */
[----:B------:R-:W-:Y:S02]  /*0660*/  LOP3.LUT R12, R21, R12, RZ, 0xfc, !PT ;  /* 0x0000000c150c7212 */ /* 0x000fe400078efcff */
[----:B--2---:R-:W-:-:S04]  /*0670*/  SEL R14, R14, 0xff800000, P1 ;  /* 0xff8000000e0e7807 */ /* 0x004fc80000800000 */
[-C--:B------:R-:W-:Y:S02]  /*0680*/  FSETP.NAN.AND P0, PT, R14, R14.reuse, PT ;  /* 0x0000000e0e00720b */ /* 0x080fe40003f08000 */
[----:B------:R-:W-:-:S04]  /*0690*/  FSETP.GEU.AND P2, PT, R11, R14, PT ;  /* 0x0000000e0b00720b */ /* 0x000fc80003f4e000 */
[----:B------:R-:W-:-:S07]  /*06a0*/  P2R R0, PR, RZ, 0x4 ;  /* 0x00000004ff007803 */ /* 0x000fce0000000000 */
[----:B------:R-:W-:Y:S02]  /*06b0*/  @!P0 SEL R14, R14, R11, !P2 ;  /* 0x0000000b0e0e8207 */ /* 0x000fe40005000000 */
[----:B------:R-:W-:Y:S01]  /*06c0*/  ISETP.GT.AND P2, PT, R12, -0x1, PT ;  /* 0xffffffff0c00780c */ /* 0x000fe20003f44270 */
[----:B------:R-:W-:-:S12]  /*06d0*/  IMAD.MOV.U32 R11, RZ, RZ, RZ ;  /* 0x000000ffff0b7224 */ /* 0x000fd800078e00ff */
[----:B------:R-:W2:Y:S01]  /*06e0*/  @P2 LDG.E.EL R11, desc[UR4][R2.64] ;  /* 0x00000004020b2981 */ /* 0x000ea2000c2e1900 */
[----:B------:R-:W-:Y:S02]  /*06f0*/  P2R R24, PR, RZ, 0x20 ;  /* 0x00000020ff187803 */ /* 0x000fe40000000000 */
[----:B--2---:R-:W-:-:S04]  /*0700*/  SEL R22, R11, 0xff800000, P2 ;  /* 0xff8000000b167807 */ /* 0x004fc80001000000 */
[-C--:B------:R-:W-:Y:S02]  /*0710*/  FSETP.NAN.AND P0, PT, R22, R22.reuse, PT ;  /* 0x000000161600720b */ /* 0x080fe40003f08000 */
[----:B------:R-:W-:-:S11]  /*0720*/  FSETP.GEU.AND P5, PT, R9, R22, PT ;  /* 0x000000160900720b */ /* 0x000fd60003fae000 */
[----:B------:R-:W-:Y:S01]  /*0730*/  @!P0 SEL R22, R22, R9, !P5 ;  /* 0x0000000916168207 */ /* 0x000fe20006800000 */
[----:B------:R-:W-:-:S06]  /*0740*/  IMAD.MOV.U32 R9, RZ, RZ, RZ ;  /* 0x000000ffff097224 */ /* 0x000fcc00078e00ff */
[----:B------:R0:W2:Y:S01]  /*0750*/  @P1 LDG.E.EL R9, desc[UR4][R6.64+0x4] ;  /* 0x0000040406091981 */ /* 0x0000a2000c2e1900 */
[----:B------:R-:W-:-:S06]  /*0760*/  IMAD.MOV.U32 R11, RZ, RZ, RZ ;  /* 0x000000ffff0b7224 */ /* 0x000fcc00078e00ff */
[----:B------:R1:W3:Y:S01]  /*0770*/  @P2 LDG.E.EL R11, desc[UR4][R2.64+0x4] ;  /* 0x00000404020b2981 */ /* 0x0002e2000c2e1900 */
[----:B------:R-:W-:Y:S02]  /*0780*/  P2R R12, PR, RZ, 0x20 ;  /* 0x00000020ff0c7803 */ /* 0x000fe40000000000 */
[----:B------:R-:W-:Y:S01]  /*0790*/  P2R R23, PR, RZ, 0x40 ;  /* 0x00000040ff177803 */ /* 0x000fe20000000000 */
[----:B0-----:R-:W-:-:S04]  /*07a0*/  VIADD R7, R15, 0x1f ;  /* 0x0000001f0f077836 */ /* 0x001fc80000000000 */
[----:B------:R-:W-:-:S04]  /*07b0*/  IMAD.WIDE R6, R7, 0x4, R4 ;  /* 0x0000000407067825 */ /* 0x000fc800078e0204 */
[----:B-1----:R-:W-:-:S04]  /*07c0*/  VIADD R3, R19, 0x20 ;  /* 0x0000002013037836 */ /* 0x002fc80000000000 */
[----:B------:R-:W-:Y:S01]  /*07d0*/  IMAD.WIDE R2, R3, 0x4, R4 ;  /* 0x0000000403027825 */ /* 0x000fe200078e0204 */
[----:B--2---:R-:W-:-:S04]  /*07e0*/  SEL R9, R9, 0xff800000, P1 ;  /* 0xff80000009097807 */ /* 0x004fc80000800000 */
[-C--:B------:R-:W-:Y:S02]  /*07f0*/  FSETP.NAN.AND P5, PT, R9, R9.reuse, PT ;  /* 0x000000090900720b */ /* 0x080fe40003fa8000 */
[----:B------:R-:W-:Y:S02]  /*0800*/  FSETP.GEU.AND P0, PT, R14, R9, PT ;  /* 0x000000090e00720b */ /* 0x000fe40003f0e000 */
[----:B---3--:R-:W-:Y:S02]  /*0810*/  SEL R25, R11, 0xff800000, P2 ;  /* 0xff8000000b197807 */ /* 0x008fe40001000000 */
[----:B------:R-:W-:-:S07]  /*0820*/  P2R R20, PR, RZ, 0x1 ;  /* 0x00000001ff147803 */ /* 0x000fce0000000000 */
[----:B------:R-:W-:Y:S02]  /*0830*/  @!P5 SEL R9, R9, R14, !P0 ;  /* 0x0000000e0909d207 */ /* 0x000fe40004000000 */
[-C--:B------:R-:W-:Y:S02]  /*0840*/  FSETP.NAN.AND P5, PT, R25, R25.reuse, PT ;  /* 0x000000191900720b */ /* 0x080fe40003fa8000 */
[----:B------:R-:W-:Y:S02]  /*0850*/  ISETP.NE.AND P0, PT, R18, RZ, PT ;  /* 0x000000ff1200720c */ /* 0x000fe40003f05270 */
[----:B------:R-:W-:Y:S02]  /*0860*/  FSETP.GEU.AND P6, PT, R22, R25, PT ;  /* 0x000000191600720b */ /* 0x000fe40003fce000 */
[----:B------:R-:W-:Y:S02]  /*0870*/  P2R R21, PR, RZ, 0x1 ;  /* 0x00000001ff157803 */ /* 0x000fe40000000000 */
[----:B------:R-:W-:Y:S01]  /*0880*/  ISETP.NE.AND P0, PT, R24, RZ, PT ;  /* 0x000000ff1800720c */ /* 0x000fe20003f05270 */
[----:B------:R-:W-:-:S04]  /*0890*/  IMAD.MOV.U32 R11, RZ, RZ, RZ ;  /* 0x000000ffff0b7224 */ /* 0x000fc800078e00ff */
[----:B------:R-:W-:Y:S02]  /*08a0*/  @!P5 SEL R25, R25, R22, !P6 ;  /* 0x000000161919d207 */ /* 0x000fe40007000000 */
[----:B------:R-:W-:Y:S01]  /*08b0*/  P2R R22, PR, RZ, 0x1 ;  /* 0x00000001ff167803 */ /* 0x000fe20000000000 */
[----:B------:R0:W2:Y:S01]  /*08c0*/  @P3 LDG.E.EL R11, desc[UR4][R6.64] ;  /* 0x00000004060b3981 */ /* 0x0000a2000c2e1900 */
[----:B------:R-:W-:-:S04]  /*08d0*/  ISETP.NE.AND P0, PT, R23, RZ, PT ;  /* 0x000000ff1700720c */ /* 0x000fc80003f05270 */
[----:B------:R-:W-:Y:S02]  /*08e0*/  P2R R23, PR, RZ, 0x1 ;  /* 0x00000001ff177803 */ /* 0x000fe40000000000 */
[----:B------:R-:W-:Y:S01]  /*08f0*/  ISETP.NE.AND P0, PT, R17, RZ, PT ;  /* 0x000000ff1100720c */ /* 0x000fe20003f05270 */
[----:B------:R-:W-:Y:S02]  /*0900*/  IMAD.MOV.U32 R17, RZ, RZ, RZ ;  /* 0x000000ffff117224 */ /* 0x000fe400078e00ff */
[----:B0-----:R-:W-:Y:S02]  /*0910*/  VIADD R7, R15, 0x20 ;  /* 0x000000200f077836 */ /* 0x001fe40000000000 */
[----:B------:R-:W-:Y:S02]  /*0920*/  IMAD.MOV.U32 R18, RZ, RZ, RZ ;  /* 0x000000ffff127224 */ /* 0x000fe400078e00ff */
[----:B------:R0:W3:Y:S01]  /*0930*/  @P1 LDG.E.EL R17, desc[UR4][R2.64] ;  /* 0x0000000402111981 */ /* 0x0000e2000c2e1900 */
[----:B------:R-:W-:-:S05]  /*0940*/  IMAD.WIDE R6, R7, 0x4, R4 ;  /* 0x0000000407067825 */ /* 0x000fca00078e0204 */
[----:B------:R-:W4:Y:S01]  /*0950*/  @P2 LDG.E.EL R18, desc[UR4][R6.64] ;  /* 0x0000000406122981 */ /* 0x000f22000c2e1900 */
[-C--:B------:R-:W-:Y:S02]  /*0960*/  FSETP.NAN.AND P5, PT, R8, R8.reuse, PT ;  /* 0x000000080800720b */ /* 0x080fe40003fa8000 */
[----:B------:R-:W-:Y:S02]  /*0970*/  P2R R14, PR, RZ, 0x40 ;  /* 0x00000040ff0e7803 */ /* 0x000fe40000000000 */
[----:B------:R-:W-:Y:S01]  /*0980*/  P2R R24, PR, RZ, 0x1 ;  /* 0x00000001ff187803 */ /* 0x000fe20000000000 */
[----:B0-----:R-:W-:Y:S01]  /*0990*/  IMAD.MOV.U32 R2, RZ, RZ, RZ ;  /* 0x000000ffff027224 */ /* 0x001fe200078e00ff */
[----:B--2---:R-:W-:Y:S02]  /*09a0*/  SEL R11, R11, 0xff800000, P3 ;  /* 0xff8000000b0b7807 */ /* 0x004fe40001800000 */
[----:B------:R-:W-:-:S05]  /*09b0*/  FSETP.GEU.AND P3, PT, R9, R8, PT ;  /* 0x000000080900720b */ /* 0x000fca0003f6e000 */
[----:B------:R-:W-:Y:S02]  /*09c0*/  @!P5 SEL R8, R8, R9, !P3 ;  /* 0x000000090808d207 */ /* 0x000fe40005800000 */
[----:B------:R-:W-:Y:S02]  /*09d0*/  FSETP.NAN.AND P5, PT, R11, R11, PT ;  /* 0x0000000b0b00720b */ /* 0x000fe40003fa8000 */
[----:B---3--:R-:W-:-:S04]  /*09e0*/  SEL R17, R17, 0xff800000, P1 ;  /* 0xff80000011117807 */ /* 0x008fc80000800000 */
[----:B------:R-:W-:Y:S02]  /*09f0*/  FSETP.NAN.AND P6, PT, R17, R17, PT ;  /* 0x000000111100720b */ /* 0x000fe40003fc8000 */
[----:B----4-:R-:W-:Y:S02]  /*0a00*/  SEL R18, R18, 0xff800000, P2 ;  /* 0xff80000012127807 */ /* 0x010fe40001000000 */
[----:B------:R-:W-:Y:S02]  /*0a10*/  SEL R9, RZ, 0x1, !P4 ;  /* 0x00000001ff097807 */ /* 0x000fe40006000000 */
[----:B------:R-:W-:Y:S02]  /*0a20*/  FSETP.GEU.AND P4, PT, R25, R11, PT ;  /* 0x0000000b1900720b */ /* 0x000fe40003f8e000 */
[----:B------:R-:W-:Y:S02]  /*0a30*/  FSETP.NAN.AND P0, PT, R18, R18, PT ;  /* 0x000000121200720b */ /* 0x000fe40003f08000 */
[----:B------:R-:W-:-:S02]  /*0a40*/  @!P5 SEL R11, R11, R25, !P4 ;  /* 0x000000190b0bd207 */ /* 0x000fc40006000000 */
[----:B------:R-:W-:-:S04]  /*0a50*/  FSETP.GEU.AND P5, PT, R8, R17, PT ;  /* 0x000000110800720b */ /* 0x000fc80003fae000 */
[----:B------:R-:W-:Y:S02]  /*0a60*/  @!P6 SEL R17, R17, R8, !P5 ;  /* 0x000000081111e207 */ /* 0x000fe40006800000 */
[----:B------:R-:W-:-:S04]  /*0a70*/  FSETP.GEU.AND P6, PT, R11, R18, PT ;  /* 0x000000120b00720b */ /* 0x000fc80003fce000 */
[----:B------:R-:W-:Y:S02]  /*0a80*/  @!P0 SEL R18, R18, R11, !P6 ;  /* 0x0000000b12128207 */ /* 0x000fe40007000000 */
[----:B------:R-:W-:Y:S01]  /*0a90*/  ISETP.NE.AND P0, PT, R24, RZ, PT ;  /* 0x000000ff1800720c */ /* 0x000fe20003f05270 */
[----:B------:R-:W-:Y:S01]  /*0aa0*/  VIADD R7, R15, 0x21 ;  /* 0x000000210f077836 */ /* 0x000fe20000000000 */
[----:B------:R-:W0:Y:S02]  /*0ab0*/  LDC.64 R24, c[0x0][0x220] ;  /* 0x00008800ff187b82 */ /* 0x000e240000000a00 */
[----:B------:R-:W-:Y:S02]  /*0ac0*/  SEL R3, RZ, 0x1, !P0 ;  /* 0x00000001ff037807 */ /* 0x000fe40004000000 */
[----:B------:R-:W-:-:S04]  /*0ad0*/  ISETP.NE.AND P0, PT, R23, RZ, PT ;  /* 0x000000ff1700720c */ /* 0x000fc80003f05270 */
[----:B------:R-:W-:Y:S01]  /*0ae0*/  SEL R11, R9, 0x2, P0 ;  /* 0x00000002090b7807 */ /* 0x000fe20000000000 */
[----:B------:R-:W-:-:S04]  /*0af0*/  VIADD R9, R19, 0x21 ;  /* 0x0000002113097836 */ /* 0x000fc80000000000 */
[----:B------:R-:W-:-:S05]  /*0b00*/  IMAD.WIDE R8, R9, 0x4, R4 ;  /* 0x0000000409087825 */ /* 0x000fca00078e0204 */
[----:B------:R1:W2:Y:S01]  /*0b10*/  @P1 LDG.E.EL R2, desc[UR4][R8.64] ;  /* 0x0000000408021981 */ /* 0x0002a2000c2e1900 */
[----:B------:R-:W-:Y:S01]  /*0b20*/  ISETP.NE.AND P0, PT, R22, RZ, PT ;  /* 0x000000ff1600720c */ /* 0x000fe20003f05270 */
[----:B------:R-:W-:Y:S02]  /*0b30*/  IMAD.WIDE R6, R7, 0x4, R4 ;  /* 0x0000000407067825 */ /* 0x000fe400078e0204 */
[----:B------:R-:W3:Y:S01]  /*0b40*/  LDC.64 R4, c[0x0][0x240] ;  /* 0x00009000ff047b82 */ /* 0x000ee20000000a00 */
[----:B------:R-:W-:-:S04]  /*0b50*/  LEA.HI R13, R13, R16, RZ, 0x8 ;  /* 0x000000100d0d7211 */ /* 0x000fc800078f40ff */
[----:B------:R-:W-:-:S03]  /*0b60*/  SHF.R.S32.HI R13, RZ, 0x8, R13 ;  /* 0x00000008ff0d7819 */ /* 0x000fc6000001140d */
[----:B-1----:R-:W1:Y:S01]  /*0b70*/  LDC.64 R8, c[0x0][0x248] ;  /* 0x00009200ff087b82 */ /* 0x002e620000000a00 */
[----:B--2---:R-:W-:Y:S02]  /*0b80*/  SEL R2, R2, 0xff800000, P1 ;  /* 0xff80000002027807 */ /* 0x004fe40000800000 */
[----:B------:R-:W-:Y:S02]  /*0b90*/  ISETP.NE.AND P1, PT, R12, RZ, PT ;  /* 0x000000ff0c00720c */ /* 0x000fe40003f25270 */
[----:B------:R-:W-:Y:S01]  /*0ba0*/  SEL R12, R3, 0x2, P0 ;  /* 0x00000002030c7807 */ /* 0x000fe20000000000 */
[----:B------:R-:W-:-:S06]  /*0bb0*/  IMAD.MOV.U32 R3, RZ, RZ, RZ ;  /* 0x000000ffff037224 */ /* 0x000fcc00078e00ff */
[----:B------:R2:W4:Y:S01]  /*0bc0*/  @P2 LDG.E.EL R3, desc[UR4][R6.64] ;  /* 0x0000000406032981 */ /* 0x000522000c2e1900 */
[----:B------:R-:W-:-:S04]  /*0bd0*/  ISETP.NE.AND P0, PT, R21, RZ, PT ;  /* 0x000000ff1500720c */ /* 0x000fc80003f05270 */
[----:B------:R-:W-:Y:S02]  /*0be0*/  SEL R11, R11, 0x3, P0 ;  /* 0x000000030b0b7807 */ /* 0x000fe40000000000 */
[----:B------:R-:W-:Y:S02]  /*0bf0*/  ISETP.NE.AND P0, PT, R20, RZ, PT ;  /* 0x000000ff1400720c */ /* 0x000fe40003f05270 */
[----:B------:R-:W-:Y:S01]  /*0c00*/  SEL R20, R11, 0x4, P1 ;  /* 0x000000040b147807 */ /* 0x000fe20000800000 */
[----:B--2---:R-:W2:Y:S01]  /*0c10*/  LDC.64 R6, c[0x0][0x230] ;  /* 0x00008c00ff067b82 */ /* 0x004ea20000000a00 */
[----:B------:R-:W-:Y:S02]  /*0c20*/  ISETP.NE.AND P1, PT, R0, RZ, PT ;  /* 0x000000ff0000720c */ /* 0x000fe40003f25270 */
[----:B------:R-:W-:-:S04]  /*0c30*/  LEA.HI R0, R13, R13, RZ, 0x6 ;  /* 0x0000000d0d007211 */ /* 0x000fc800078f30ff */
[----:B------:R-:W-:-:S05]  /*0c40*/  LOP3.LUT R0, R0, 0xffffffc0, RZ, 0xc0, !PT ;  /* 0xffffffc000007812 */ /* 0x000fca00078ec0ff */
[----:B------:R-:W-:-:S04]  /*0c50*/  IMAD.IADD R23, R13, 0x1, -R0 ;  /* 0x000000010d177824 */ /* 0x000fc800078e0a00 */
[----:B0-----:R-:W-:-:S04]  /*0c60*/  IMAD.WIDE R24, R23, 0x4, R24 ;  /* 0x0000000417187825 */ /* 0x001fc800078e0218 */
[C---:B---3--:R-:W-:Y:S01]  /*0c70*/  IMAD.WIDE R26, R23.reuse, 0x4, R4 ;  /* 0x00000004171a7825 */ /* 0x048fe200078e0204 */
[----:B------:R-:W3:Y:S01]  /*0c80*/  LDG.E.EL R0, desc[UR4][R24.64] ;  /* 0x0000000418007981 */ /* 0x000ee2000c2e1900 */
[----:B------:R-:W0:Y:S03]  /*0c90*/  LDC.64 R4, c[0x0][0x228] ;  /* 0x00008a00ff047b82 */ /* 0x000e260000000a00 */
[----:B------:R-:W5:Y:S01]  /*0ca0*/  LDG.E.EL R19, desc[UR4][R26.64] ;  /* 0x000000041a137981 */ /* 0x000f62000c2e1900 */
[----:B--2---:R-:W-:-:S04]  /*0cb0*/  IMAD.WIDE R6, R23, 0x4, R6 ;  /* 0x0000000417067825 */ /* 0x004fc800078e0206 */
[----:B-1----:R-:W-:-:S05]  /*0cc0*/  IMAD.WIDE R8, R23, 0x4, R8 ;  /* 0x0000000417087825 */ /* 0x002fca00078e0208 */
[----:B------:R1:W2:Y:S01]  /*0cd0*/  LDG.E.EL R24, desc[UR4][R8.64] ;  /* 0x0000000408187981 */ /* 0x0002a2000c2e1900 */
[----:B0-----:R-:W-:Y:S01]  /*0ce0*/  IMAD.WIDE R4, R23, 0x4, R4 ;  /* 0x0000000417047825 */ /* 0x001fe200078e0204 */
[----:B-1----:R-:W0:Y:S04]  /*0cf0*/  LDC.64 R8, c[0x0][0x258] ;  /* 0x00009600ff087b82 */ /* 0x002e280000000a00 */
[----:B------:R1:W2:Y:S01]  /*0d00*/  LDG.E.EL R22, desc[UR4][R4.64] ;  /* 0x0000000404167981 */ /* 0x0002a2000c2e1900 */
[----:B----4-:R-:W-:Y:S01]  /*0d10*/  SEL R3, R3, 0xff800000, P2 ;  /* 0xff80000003037807 */ /* 0x010fe20001000000 */
[----:B---3--:R-:W-:Y:S01]  /*0d20*/  FADD R0, R0, 0.0010000000474974513054 ;  /* 0x3a83126f00007421 */ /* 0x008fe20000000000 */
[----:B------:R-:W-:Y:S01]  /*0d30*/  ISETP.NE.AND P2, PT, R10, RZ, PT ;  /* 0x000000ff0a00720c */ /* 0x000fe20003f45270 */
[----:B------:R-:W-:Y:S01]  /*0d40*/  IMAD.MOV.U32 R26, RZ, RZ, 0x3e800000 ;  /* 0x3e800000ff1a7424 */ /* 0x000fe200078e00ff */
[----:B------:R-:W3:Y:S02]  /*0d50*/  LDC.64 R10, c[0x0][0x250] ;  /* 0x00009400ff0a7b82 */ /* 0x000ee40000000a00 */
[----:B------:R-:W-:-:S02]  /*0d60*/  SEL R21, R12, 0x3, P2 ;  /* 0x000000030c157807 */ /* 0x000fc40001000000 */
[----:B------:R-:W-:-:S04]  /*0d70*/  ISETP.NE.AND P2, PT, R14, RZ, PT ;  /* 0x000000ff0e00720c */ /* 0x000fc80003f45270 */
[----:B------:R-:W4:Y:S08]  /*0d80*/  LDC.64 R14, c[0x0][0x218] ;  /* 0x00008600ff0e7b82 */ /* 0x000f300000000a00 */
[----:B------:R-:W0:Y:S01]  /*0d90*/  LDC.64 R12, c[0x0][0x238] ;  /* 0x00008e00ff0c7b82 */ /* 0x000e220000000a00 */
[----:B-----5:R-:W-:-:S07]  /*0da0*/  FADD R19, R19, 0.0010000000474974513054 ;  /* 0x3a83126f13137421 */ /* 0x020fce0000000000 */
[----:B-1----:R-:W1:Y:S01]  /*0db0*/  LDC.64 R4, c[0x0][0x268] ;  /* 0x00009a00ff047b82 */ /* 0x002e620000000a00 */
[----:B----4-:R-:W-:-:S06]  /*0dc0*/  IMAD.WIDE R14, R23, 0x4, R14 ;  /* 0x00000004170e7825 */ /* 0x010fcc00078e020e */
[----:B------:R-:W4:Y:S01]  /*0dd0*/  LDG.E.EL R14, desc[UR4][R14.64] ;  /* 0x000000040e0e7981 */ /* 0x000f22000c2e1900 */
[----:B0-----:R-:W-:-:S06]  /*0de0*/  IMAD.WIDE R12, R23, 0x4, R12 ;  /* 0x00000004170c7825 */ /* 0x001fcc00078e020c */
[----:B------:R-:W5:Y:S01]  /*0df0*/  LDG.E.EL R12, desc[UR4][R12.64] ;  /* 0x000000040c0c7981 */ /* 0x000f62000c2e1900 */
[----:B---3--:R-:W-:-:S03]  /*0e00*/  IMAD.WIDE R10, R23, 0x4, R10 ;  /* 0x00000004170a7825 */ /* 0x008fc600078e020a */
[----:B------:R0:W2:Y:S04]  /*0e10*/  LDG.E.EL R23, desc[UR4][R6.64] ;  /* 0x0000000406177981 */ /* 0x0000a8000c2e1900 */
[----:B------:R3:W2:Y:S01]  /*0e20*/  LDG.E.EL R11, desc[UR4][R10.64] ;  /* 0x000000040a0b7981 */ /* 0x0006a2000c2e1900 */
[----:B------:R-:W1:Y:S01]  /*0e30*/  MUFU.SQRT R0, R0 ;  /* 0x0000000000007308 */ /* 0x000e620000002000 */
[----:B------:R-:W-:-:S07]  /*0e40*/  SEL R21, R21, 0x4, P1 ;  /* 0x0000000415157807 */ /* 0x000fce0000800000 */
[----:B------:R-:W3:Y:S01]  /*0e50*/  MUFU.SQRT R19, R19 ;  /* 0x0000001300137308 */ /* 0x000ee20000002000 */
[----:B------:R-:W-:Y:S01]  /*0e60*/  SEL R21, R21, 0x5, P0 ;  /* 0x0000000515157807 */ /* 0x000fe20000000000 */
[----:B0-----:R-:W0:Y:S01]  /*0e70*/  LDC.64 R6, c[0x0][0x270] ;  /* 0x00009c00ff067b82 */ /* 0x001e220000000a00 */
[----:B------:R-:W-:Y:S02]  /*0e80*/  SEL R20, R20, 0x5, P2 ;  /* 0x0000000514147807 */ /* 0x000fe40001000000 */
[C---:B-1----:R-:W-:Y:S02]  /*0e90*/  FSETP.GT.AND P1, PT, R0.reuse, 8.50705917302346158658e+37, PT ;  /* 0x7e8000000000780b */ /* 0x042fe40003f24000 */
[----:B------:R-:W-:Y:S02]  /*0ea0*/  FSETP.GEU.AND P0, PT, R0, 1.175494350822287508e-38, PT ;  /* 0x008000000000780b */ /* 0x000fe40003f0e000 */
[----:B------:R-:W-:Y:S02]  /*0eb0*/  SEL R20, R20, 0x6, P4 ;  /* 0x0000000614147807 */ /* 0x000fe40002000000 */
[----:B---3--:R-:W-:-:S02]  /*0ec0*/  FSETP.GT.AND P2, PT, R19, 8.50705917302346158658e+37, PT ;  /* 0x7e8000001300780b */ /* 0x008fc40003f44000 */
[----:B------:R-:W-:Y:S02]  /*0ed0*/  SEL R21, R21, 0x6, P3 ;  /* 0x0000000615157807 */ /* 0x000fe40001800000 */
[-C--:B------:R-:W-:Y:S02]  /*0ee0*/  FSETP.NAN.AND P4, PT, R2, R2.reuse, PT ;  /* 0x000000020200720b */ /* 0x080fe40003f88000 */
[----:B------:R-:W-:Y:S01]  /*0ef0*/  FSETP.GEU.AND P3, PT, R19, 1.175494350822287508e-38, PT ;  /* 0x008000001300780b */ /* 0x000fe20003f6e000 */
[----:B------:R-:W-:Y:S01]  /*0f00*/  @P1 FMUL R0, R0, 0.25 ;  /* 0x3e80000000001820 */ /* 0x000fe20000400000 */
[----:B------:R-:W-:Y:S02]  /*0f10*/  SEL R21, R21, 0x7, P5 ;  /* 0x0000000715157807 */ /* 0x000fe40002800000 */
[----:B------:R-:W-:-:S03]  /*0f20*/  FSETP.GEU.AND P5, PT, R17, R2, PT ;  /* 0x000000021100720b */ /* 0x000fc60003fae000 */
[----:B------:R-:W-:Y:S01]  /*0f30*/  @P2 FMUL R19, R19, 0.25 ;  /* 0x3e80000013132820 */ /* 0x000fe20000400000 */
[----:B------:R-:W-:-:S03]  /*0f40*/  @!P0 FMUL R0, R0, 16777216 ;  /* 0x4b80000000008820 */ /* 0x000fc60000400000 */
[----:B------:R-:W-:Y:S02]  /*0f50*/  @!P4 SEL R2, R2, R17, !P5 ;  /* 0x000000110202c207 */ /* 0x000fe40006800000 */
[----:B------:R-:W-:Y:S01]  /*0f60*/  @!P3 FMUL R19, R19, 16777216 ;  /* 0x4b8000001313b820 */ /* 0x000fe20000400000 */
[-C--:B------:R-:W-:Y:S01]  /*0f70*/  FSETP.NAN.AND P4, PT, R3, R3.reuse, PT ;  /* 0x000000030300720b */ /* 0x080fe20003f88000 */
[----:B------:R-:W1:Y:S01]  /*0f80*/  MUFU.RCP R10, R0 ;  /* 0x00000000000a7308 */ /* 0x000e620000001000 */
[----:B------:R-:W-:Y:S02]  /*0f90*/  FSEL R13, R26, 1, P1 ;  /* 0x3f8000001a0d7808 */ /* 0x000fe40000800000 */
[----:B------:R-:W-:-:S05]  /*0fa0*/  FSETP.GEU.AND P1, PT, R18, R3, PT ;  /* 0x000000031200720b */ /* 0x000fca0003f2e000 */
[----:B------:R-:W3:Y:S01]  /*0fb0*/  MUFU.RCP R19, R19 ;  /* 0x0000001300137308 */ /* 0x000ee20000001000 */
[----:B------:R-:W-:Y:S01]  /*0fc0*/  FSEL R26, R26, 1, P2 ;  /* 0x3f8000001a1a7808 */ /* 0x000fe20001000000 */
[----:B------:R-:W-:Y:S02]  /*0fd0*/  @!P0 FMUL R13, R13, 16777216 ;  /* 0x4b8000000d0d8820 */ /* 0x000fe40000400000 */
[----:B------:R-:W-:Y:S02]  /*0fe0*/  @!P4 SEL R3, R3, R18, !P1 ;  /* 0x000000120303c207 */ /* 0x000fe40004800000 */
[----:B------:R-:W-:Y:S01]  /*0ff0*/  @!P3 FMUL R26, R26, 16777216 ;  /* 0x4b8000001a1ab820 */ /* 0x000fe20000400000 */
[----:B-1----:R-:W-:Y:S01]  /*1000*/  FMUL R10, R10, R13 ;  /* 0x0000000d0a0a7220 */ /* 0x002fe20000400000 */
[----:B------:R-:W-:Y:S02]  /*1010*/  SEL R20, R20, 0x7, P6 ;  /* 0x0000000714147807 */ /* 0x000fe40003000000 */
[----:B---3--:R-:W-:Y:S01]  /*1020*/  FMUL R19, R19, R26 ;  /* 0x0000001a13137220 */ /* 0x008fe20000400000 */
[----:B------:R-:W-:-:S02]  /*1030*/  SEL R21, R21, 0x8, P5 ;  /* 0x0000000815157807 */ /* 0x000fc40002800000 */
[----:B------:R-:W-:Y:S02]  /*1040*/  SEL R0, R20, 0x8, P1 ;  /* 0x0000000814007807 */ /* 0x000fe40000800000 */
[----:B------:R-:W-:Y:S01]  /*1050*/  LOP3.LUT R21, R21, 0xff, RZ, 0xc0, !PT ;  /* 0x000000ff15157812 */ /* 0x000fe200078ec0ff */
[----:B------:R-:W-:-:S04]  /*1060*/  IMAD.WIDE R8, R16, 0x4, R8 ;  /* 0x0000000410087825 */ /* 0x000fc800078e0208 */
[----:B------:R-:W-:Y:S02]  /*1070*/  IMAD R0, R0, 0x100, R21 ;  /* 0x0000010000007824 */ /* 0x000fe400078e0215 */
[C---:B------:R-:W-:Y:S01]  /*1080*/  IMAD.WIDE R4, R16.reuse, 0x4, R4 ;  /* 0x0000000410047825 */ /* 0x040fe200078e0204 */
[----:B------:R-:W-:Y:S03]  /*1090*/  STG.E.64 desc[UR4][R8.64], R2 ;  /* 0x0000000208007986 */ /* 0x000fe6000c101b04 */
[----:B0-----:R-:W-:-:S04]  /*10a0*/  IMAD.WIDE R6, R16, 0x4, R6 ;  /* 0x0000000410067825 */ /* 0x001fc800078e0206 */
[C-C-:B----4-:R-:W-:Y:S01]  /*10b0*/  FADD R13, -R14.reuse, R2.reuse ;  /* 0x000000020e0d7221 */ /* 0x150fe20000000100 */
[--C-:B------:R-:W-:Y:S01]  /*10c0*/  FADD R15, -R14, R3.reuse ;  /* 0x000000030e0f7221 */ /* 0x100fe20000000100 */
[C---:B-----5:R-:W-:Y:S01]  /*10d0*/  FADD R14, -R12.reuse, R3 ;  /* 0x000000030c0e7221 */ /* 0x060fe20000000100 */
[----:B------:R-:W-:Y:S01]  /*10e0*/  FADD R12, -R12, R2 ;  /* 0x000000020c0c7221 */ /* 0x000fe20000000100 */
[C---:B------:R-:W-:Y:S01]  /*10f0*/  FMUL R13, R10.reuse, R13 ;  /* 0x0000000d0a0d7220 */ /* 0x040fe20000400000 */
[----:B------:R-:W-:Y:S01]  /*1100*/  FMUL R18, R10, R15 ;  /* 0x0000000f0a127220 */ /* 0x000fe20000400000 */
[C---:B------:R-:W-:Y:S01]  /*1110*/  FMUL R14, R19.reuse, R14 ;  /* 0x0000000e130e7220 */ /* 0x040fe20000400000 */
[----:B------:R-:W-:Y:S01]  /*1120*/  FMUL R12, R19, R12 ;  /* 0x0000000c130c7220 */ /* 0x000fe20000400000 */
[C-C-:B--2---:R-:W-:Y:S01]  /*1130*/  FFMA R10, R22.reuse, R13, R23.reuse ;  /* 0x0000000d160a7223 */ /* 0x144fe20000000017 */
[----:B------:R-:W-:Y:S01]  /*1140*/  FFMA R18, R22, R18, R23 ;  /* 0x0000001216127223 */ /* 0x000fe20000000017 */
[C-C-:B------:R-:W-:Y:S01]  /*1150*/  FFMA R14, R24.reuse, R14, R11.reuse ;  /* 0x0000000e180e7223 */ /* 0x140fe2000000000b */
[----:B------:R-:W-:Y:S01]  /*1160*/  FFMA R15, R24, R12, R11 ;  /* 0x0000000c180f7223 */ /* 0x000fe2000000000b */
[----:B------:R-:W-:-:S02]  /*1170*/  IADD3 R12, P0, R16, UR6, RZ ;  /* 0x00000006100c7c10 */ /* 0x000fc4000ff1e0ff */
[----:B------:R-:W-:Y:S02]  /*1180*/  FSETP.GEU.AND P2, PT, R18, RZ, PT ;  /* 0x000000ff1200720b */ /* 0x000fe40003f4e000 */
[----:B------:R-:W-:Y:S02]  /*1190*/  LEA.HI.X.SX32 R13, R16, UR7, 0x1, P0 ;  /* 0x00000007100d7c11 */ /* 0x000fe400080f0eff */
[----:B------:R-:W-:Y:S02]  /*11a0*/  FSETP.GEU.AND P3, PT, R10, RZ, PT ;  /* 0x000000ff0a00720b */ /* 0x000fe40003f6e000 */
[----:B------:R-:W-:Y:S02]  /*11b0*/  FSETP.GEU.AND P0, PT, R14, RZ, PT ;  /* 0x000000ff0e00720b */ /* 0x000fe40003f0e000 */
[----:B------:R-:W-:Y:S02]  /*11c0*/  FSETP.GEU.AND P1, PT, R15, RZ, PT ;  /* 0x000000ff0f00720b */ /* 0x000fe40003f2e000 */
[----:B------:R-:W-:-:S02]  /*11d0*/  SEL R11, R18, RZ, P2 ;  /* 0x000000ff120b7207 */ /* 0x000fc40001000000 */
[----:B------:R-:W-:Y:S02]  /*11e0*/  SEL R10, R10, RZ, P3 ;  /* 0x000000ff0a0a7207 */ /* 0x000fe40001800000 */
[----:B------:R-:W-:Y:S02]  /*11f0*/  SEL R17, R14, RZ, P0 ;  /* 0x000000ff0e117207 */ /* 0x000fe40000000000 */
[----:B------:R-:W-:Y:S01]  /*1200*/  SEL R16, R15, RZ, P1 ;  /* 0x000000ff0f107207 */ /* 0x000fe20000800000 */
[----:B------:R-:W-:Y:S04]  /*1210*/  STG.E.U16 desc[UR4][R12.64], R0 ;  /* 0x000000000c007986 */ /* 0x000fe8000c101504 */
[----:B------:R-:W-:Y:S04]  /*1220*/  STG.E.64 desc[UR4][R4.64], R10 ;  /* 0x0000000a04007986 */ /* 0x000fe8000c101b04 */
[----:B------:R-:W-:Y:S01]  /*1230*/  STG.E.64 desc[UR4][R6.64], R16 ;  /* 0x0000001006007986 */ /* 0x000fe2000c101b04 */
[----:B------:R-:W-:Y:S05]  /*1240*/  EXIT ;  /* 0x000000000000794d */ /* 0x000fea0003800000 */
.L_x_0:
[----:B------:R-:W-:-:S00]  /*1250*/  BRA `(.L_x_0) ;  /* 0xfffffffc00fc7947 */ /* 0x000fc0000383ffff */
[----:B------:R-:W-:-:S00]  /*1260*/  NOP ;  /* 0x0000000000007918 */ /* 0x000fc00000000000 */
        /* <DEDUP_REMOVED lines=9> */
.L_x_1:


//--------------------- .nv.global.init           --------------------------
	.section	.nv.global.init,"aw",@progbits
.nv.global.init:
	.type		_$_str,@object
	.size		_$_str,(_$_str_$_2 - _$_str)
_$_str:
        /*0000*/ 	.byte	0x5f, 0x5f, 0x43, 0x55, 0x44, 0x41, 0x5f, 0x46, 0x54, 0x5a, 0x00
	.type		_$_str_$_2,@object
	.size		_$_str_$_2,(.L_1 - _$_str_$_2)
_$_str_$_2:
        /*000b*/ 	.byte	0x5f, 0x5f, 0x43, 0x55, 0x44, 0x41, 0x5f, 0x50, 0x52, 0x45, 0x43, 0x5f, 0x53, 0x51, 0x52, 0x54
        /*001b*/ 	.byte	0x00
.L_1:


//--------------------- .nv.constant0.triton_poi_fused__native_batch_norm_legit_no_training_max_pool2d_with_indices_relu_1 --------------------------
	.section	.nv.constant0.triton_poi_fused__native_batch_norm_legit_no_training_max_pool2d_with_indices_relu_1,"a",@progbits
	.sectionflags	@""
	.align	4
.nv.constant0.triton_poi_fused__native_batch_norm_legit_no_training_max_pool2d_with_indices_relu_1:
	.zero		636
